//
// Generated by NVIDIA NVVM Compiler
//
// Compiler Build ID: CL-36424714
// Cuda compilation tools, release 13.0, V13.0.88
// Based on NVVM 20.0.0
//

.version 9.0
.target sm_100
.address_size 64

	// .globl	_Z6kernelP6float4jjf
.global .align 4 .b8 __cudart_i2opi_f[24] = {65, 144, 67, 60, 153, 149, 98, 219, 192, 221, 52, 245, 209, 87, 39, 252, 41, 21, 68, 78, 110, 131, 249, 162};

.visible .entry _Z6kernelP6float4jjf(
	.param .u64 .ptr .align 1 _Z6kernelP6float4jjf_param_0,
	.param .u32 _Z6kernelP6float4jjf_param_1,
	.param .u32 _Z6kernelP6float4jjf_param_2,
	.param .f32 _Z6kernelP6float4jjf_param_3
)
{
	.local .align 4 .b8 	__local_depot0[28];
	.reg .b64 	%SP;
	.reg .b64 	%SPL;
	.reg .pred 	%p<17>;
	.reg .b32 	%r<93>;
	.reg .b32 	%f<71>;
	.reg .b64 	%rd<43>;
	.reg .b64 	%fd<5>;

	mov.u64 	%SPL, __local_depot0;
	ld.param.u64 	%rd16, [_Z6kernelP6float4jjf_param_0];
	ld.param.u32 	%r33, [_Z6kernelP6float4jjf_param_1];
	ld.param.f32 	%f16, [_Z6kernelP6float4jjf_param_3];
	add.u64 	%rd1, %SPL, 0;
	mov.u32 	%r34, %ctaid.x;
	mov.u32 	%r1, %ntid.x;
	mov.u32 	%r35, %tid.x;
	mad.lo.s32 	%r2, %r34, %r1, %r35;
	mov.u32 	%r36, %ctaid.y;
	mov.u32 	%r3, %ntid.y;
	mov.u32 	%r37, %tid.y;
	mad.lo.s32 	%r4, %r36, %r3, %r37;
	cvt.rn.f32.u32 	%f1, %r2;
	cvt.rn.f32.u32 	%f2, %r4;
	fma.rn.f32 	%f3, %f1, 0f3D75C28F, %f16;
	mul.f32 	%f17, %f3, 0f3F22F983;
	cvt.rni.s32.f32 	%r88, %f17;
	cvt.rn.f32.s32 	%f18, %r88;
	fma.rn.f32 	%f19, %f18, 0fBFC90FDA, %f3;
	fma.rn.f32 	%f20, %f18, 0fB3A22168, %f19;
	fma.rn.f32 	%f69, %f18, 0fA7C234C5, %f20;
	abs.f32 	%f5, %f3;
	setp.ltu.f32 	%p1, %f5, 0f47CE4780;
	@%p1 bra 	$L__BB0_8;
	setp.neu.f32 	%p2, %f5, 0f7F800000;
	@%p2 bra 	$L__BB0_3;
	mov.f32 	%f23, 0f00000000;
	mul.rn.f32 	%f69, %f3, %f23;
	mov.b32 	%r88, 0;
	bra.uni 	$L__BB0_8;
$L__BB0_3:
	mov.b32 	%r6, %f3;
	shl.b32 	%r39, %r6, 8;
	or.b32  	%r7, %r39, -2147483648;
	mov.b64 	%rd39, 0;
	mov.b32 	%r85, 0;
	mov.u64 	%rd37, __cudart_i2opi_f;
	mov.u64 	%rd38, %rd1;
$L__BB0_4:
	.pragma "nounroll";
	ld.global.nc.u32 	%r40, [%rd37];
	mad.wide.u32 	%rd20, %r40, %r7, %rd39;
	shr.u64 	%rd39, %rd20, 32;
	st.local.u32 	[%rd38], %rd20;
	add.s32 	%r85, %r85, 1;
	add.s64 	%rd38, %rd38, 4;
	add.s64 	%rd37, %rd37, 4;
	setp.ne.s32 	%p3, %r85, 6;
	@%p3 bra 	$L__BB0_4;
	shr.u32 	%r41, %r6, 23;
	st.local.u32 	[%rd1+24], %rd39;
	and.b32  	%r10, %r41, 31;
	and.b32  	%r42, %r41, 224;
	add.s32 	%r43, %r42, -128;
	shr.u32 	%r44, %r43, 5;
	mul.wide.u32 	%rd21, %r44, 4;
	sub.s64 	%rd8, %rd1, %rd21;
	ld.local.u32 	%r86, [%rd8+24];
	ld.local.u32 	%r87, [%rd8+20];
	setp.eq.s32 	%p4, %r10, 0;
	@%p4 bra 	$L__BB0_7;
	shf.l.wrap.b32 	%r86, %r87, %r86, %r10;
	ld.local.u32 	%r45, [%rd8+16];
	shf.l.wrap.b32 	%r87, %r45, %r87, %r10;
$L__BB0_7:
	shr.u32 	%r46, %r86, 30;
	shf.l.wrap.b32 	%r47, %r87, %r86, 2;
	shl.b32 	%r48, %r87, 2;
	shr.u32 	%r49, %r47, 31;
	add.s32 	%r50, %r49, %r46;
	neg.s32 	%r51, %r50;
	setp.lt.s32 	%p5, %r6, 0;
	selp.b32 	%r88, %r51, %r50, %p5;
	xor.b32  	%r52, %r47, %r6;
	shr.s32 	%r53, %r47, 31;
	xor.b32  	%r54, %r53, %r47;
	xor.b32  	%r55, %r53, %r48;
	cvt.u64.u32 	%rd22, %r54;
	shl.b64 	%rd23, %rd22, 32;
	cvt.u64.u32 	%rd24, %r55;
	or.b64  	%rd25, %rd23, %rd24;
	cvt.rn.f64.s64 	%fd1, %rd25;
	mul.f64 	%fd2, %fd1, 0d3BF921FB54442D19;
	cvt.rn.f32.f64 	%f21, %fd2;
	neg.f32 	%f22, %f21;
	setp.lt.s32 	%p6, %r52, 0;
	selp.f32 	%f69, %f22, %f21, %p6;
$L__BB0_8:
	mul.rn.f32 	%f24, %f69, %f69;
	and.b32  	%r57, %r88, 1;
	setp.eq.b32 	%p7, %r57, 1;
	selp.f32 	%f25, 0f3F800000, %f69, %p7;
	fma.rn.f32 	%f26, %f24, %f25, 0f00000000;
	fma.rn.f32 	%f27, %f24, 0f37CBAC00, 0fBAB607ED;
	selp.f32 	%f28, %f27, 0fB94D4153, %p7;
	selp.f32 	%f29, 0f3D2AAABB, 0f3C0885E4, %p7;
	fma.rn.f32 	%f30, %f28, %f24, %f29;
	selp.f32 	%f31, 0fBEFFFFFF, 0fBE2AAAA8, %p7;
	fma.rn.f32 	%f32, %f30, %f24, %f31;
	fma.rn.f32 	%f33, %f32, %f26, %f25;
	and.b32  	%r58, %r88, 2;
	setp.eq.s32 	%p8, %r58, 0;
	mov.f32 	%f34, 0f00000000;
	sub.f32 	%f35, %f34, %f33;
	selp.f32 	%f9, %f33, %f35, %p8;
	fma.rn.f32 	%f10, %f2, 0f3D75C28F, %f16;
	mul.f32 	%f36, %f10, 0f3F22F983;
	cvt.rni.s32.f32 	%r92, %f36;
	cvt.rn.f32.s32 	%f37, %r92;
	fma.rn.f32 	%f38, %f37, 0fBFC90FDA, %f10;
	fma.rn.f32 	%f39, %f37, 0fB3A22168, %f38;
	fma.rn.f32 	%f70, %f37, 0fA7C234C5, %f39;
	abs.f32 	%f12, %f10;
	setp.ltu.f32 	%p9, %f12, 0f47CE4780;
	@%p9 bra 	$L__BB0_16;
	setp.neu.f32 	%p10, %f12, 0f7F800000;
	@%p10 bra 	$L__BB0_11;
	mov.f32 	%f42, 0f00000000;
	mul.rn.f32 	%f70, %f10, %f42;
	mov.b32 	%r92, 0;
	bra.uni 	$L__BB0_16;
$L__BB0_11:
	mov.b32 	%r20, %f10;
	shl.b32 	%r60, %r20, 8;
	or.b32  	%r21, %r60, -2147483648;
	mov.b64 	%rd42, 0;
	mov.b32 	%r89, 0;
	mov.u64 	%rd40, __cudart_i2opi_f;
	mov.u64 	%rd41, %rd1;
$L__BB0_12:
	.pragma "nounroll";
	ld.global.nc.u32 	%r61, [%rd40];
	mad.wide.u32 	%rd28, %r61, %r21, %rd42;
	shr.u64 	%rd42, %rd28, 32;
	st.local.u32 	[%rd41], %rd28;
	add.s32 	%r89, %r89, 1;
	add.s64 	%rd41, %rd41, 4;
	add.s64 	%rd40, %rd40, 4;
	setp.ne.s32 	%p11, %r89, 6;
	@%p11 bra 	$L__BB0_12;
	shr.u32 	%r62, %r20, 23;
	st.local.u32 	[%rd1+24], %rd42;
	and.b32  	%r24, %r62, 31;
	and.b32  	%r63, %r62, 224;
	add.s32 	%r64, %r63, -128;
	shr.u32 	%r65, %r64, 5;
	mul.wide.u32 	%rd29, %r65, 4;
	sub.s64 	%rd15, %rd1, %rd29;
	ld.local.u32 	%r90, [%rd15+24];
	ld.local.u32 	%r91, [%rd15+20];
	setp.eq.s32 	%p12, %r24, 0;
	@%p12 bra 	$L__BB0_15;
	shf.l.wrap.b32 	%r90, %r91, %r90, %r24;
	ld.local.u32 	%r66, [%rd15+16];
	shf.l.wrap.b32 	%r91, %r66, %r91, %r24;
$L__BB0_15:
	shr.u32 	%r67, %r90, 30;
	shf.l.wrap.b32 	%r68, %r91, %r90, 2;
	shl.b32 	%r69, %r91, 2;
	shr.u32 	%r70, %r68, 31;
	add.s32 	%r71, %r70, %r67;
	neg.s32 	%r72, %r71;
	setp.lt.s32 	%p13, %r20, 0;
	selp.b32 	%r92, %r72, %r71, %p13;
	xor.b32  	%r73, %r68, %r20;
	shr.s32 	%r74, %r68, 31;
	xor.b32  	%r75, %r74, %r68;
	xor.b32  	%r76, %r74, %r69;
	cvt.u64.u32 	%rd30, %r75;
	shl.b64 	%rd31, %rd30, 32;
	cvt.u64.u32 	%rd32, %r76;
	or.b64  	%rd33, %rd31, %rd32;
	cvt.rn.f64.s64 	%fd3, %rd33;
	mul.f64 	%fd4, %fd3, 0d3BF921FB54442D19;
	cvt.rn.f32.f64 	%f40, %fd4;
	neg.f32 	%f41, %f40;
	setp.lt.s32 	%p14, %r73, 0;
	selp.f32 	%f70, %f41, %f40, %p14;
$L__BB0_16:
	cvta.to.global.u64 	%rd34, %rd16;
	add.s32 	%r78, %r92, 1;
	mul.rn.f32 	%f43, %f70, %f70;
	and.b32  	%r79, %r92, 1;
	setp.eq.b32 	%p15, %r79, 1;
	selp.f32 	%f44, %f70, 0f3F800000, %p15;
	fma.rn.f32 	%f45, %f43, %f44, 0f00000000;
	fma.rn.f32 	%f46, %f43, 0f37CBAC00, 0fBAB607ED;
	selp.f32 	%f47, 0fB94D4153, %f46, %p15;
	selp.f32 	%f48, 0f3C0885E4, 0f3D2AAABB, %p15;
	fma.rn.f32 	%f49, %f47, %f43, %f48;
	selp.f32 	%f50, 0fBE2AAAA8, 0fBEFFFFFF, %p15;
	fma.rn.f32 	%f51, %f49, %f43, %f50;
	fma.rn.f32 	%f52, %f51, %f45, %f44;
	and.b32  	%r80, %r78, 2;
	setp.eq.s32 	%p16, %r80, 0;
	mov.f32 	%f53, 0f00000000;
	sub.f32 	%f54, %f53, %f52;
	selp.f32 	%f55, %f52, %f54, %p16;
	mul.f32 	%f56, %f9, %f55;
	fma.rn.f32 	%f57, %f9, %f55, %f56;
	cvt.rn.f32.u32 	%f58, %r1;
	mov.u32 	%r81, %nctaid.x;
	cvt.rn.f32.u32 	%f59, %r81;
	mul.f32 	%f60, %f58, %f59;
	mul.f32 	%f61, %f60, 0f3F000000;
	sub.f32 	%f62, %f1, %f61;
	mov.u32 	%r82, %nctaid.y;
	mul.lo.s32 	%r83, %r3, %r82;
	cvt.rn.f32.u32 	%f63, %r83;
	mul.f32 	%f64, %f63, 0f3F000000;
	sub.f32 	%f65, %f2, %f64;
	mul.f32 	%f66, %f62, 0f3E800000;
	mul.f32 	%f67, %f65, 0f3E800000;
	mad.lo.s32 	%r84, %r33, %r4, %r2;
	mul.wide.u32 	%rd35, %r84, 16;
	add.s64 	%rd36, %rd34, %rd35;
	mov.f32 	%f68, 0fFF1E90FF;
	st.global.v4.f32 	[%rd36], {%f66, %f57, %f67, %f68};
	ret;

}


// ===== COMPILED SASS (sm_100) =====

	.target	sm_100

	.elftype	@"ET_EXEC"


//--------------------- .note.nv.tkinfo           --------------------------
	.section	.note.nv.tkinfo,"",@"SHT_NOTE"
	.sectionflags	@"SHF_NOTE_NV_TKINFO"
	.tkinfo
        /*0018*/ 	.word	0x00000002
        /*0030*/ 	.string	""
        /*0030*/ 	.string	"ptxas"
        /*0030*/ 	.string	"Cuda compilation tools, release 13.0, V13.0.88"
        /*0030*/ 	.string	"Build cuda_13.0.r13.0/compiler.36424714_0"
        /*0030*/ 	.string	"-arch sm_100 -m 64 "



//--------------------- .note.nv.cuinfo           --------------------------
	.section	.note.nv.cuinfo,"",@"SHT_NOTE"
	.sectionflags	@"SHF_NOTE_NV_CUINFO"
        /*0018*/ 	.short	0x0002
        /*001a*/ 	.short	0x0064
        /*001c*/ 	.short	0x0082
	.zero		2


//--------------------- .nv.info                  --------------------------
	.section	.nv.info,"",@"SHT_CUDA_INFO"
	.align	4


	//----- nvinfo : EIATTR_REGCOUNT
	.align		4
        /*0000*/ 	.byte	0x04, 0x2f
        /*0002*/ 	.short	(.L_2 - .L_1)
	.align		4
.L_1:
        /*0004*/ 	.word	index@(_Z6kernelP6float4jjf)
        /*0008*/ 	.word	0x00000019


	//----- nvinfo : EIATTR_FRAME_SIZE
	.align		4
.L_2:
        /*000c*/ 	.byte	0x04, 0x11
        /*000e*/ 	.short	(.L_4 - .L_3)
	.align		4
.L_3:
        /*0010*/ 	.word	index@(_Z6kernelP6float4jjf)
        /*0014*/ 	.word	0x00000000


	//----- nvinfo : EIATTR_MIN_STACK_SIZE
	.align		4
.L_4:
        /*0018*/ 	.byte	0x04, 0x12
        /*001a*/ 	.short	(.L_6 - .L_5)
	.align		4
.L_5:
        /*001c*/ 	.word	index@(_Z6kernelP6float4jjf)
        /*0020*/ 	.word	0x00000000
.L_6:


//--------------------- .nv.compat                --------------------------
	.section	.nv.compat,"",@"SHT_CUDA_COMPAT_INFO"
	.align	4
        /*0000*/ 	.byte	0x02, 0x09, 0x00, 0x00, 0x02, 0x02, 0x01, 0x00, 0x02, 0x05, 0x05, 0x00, 0x03, 0x07, 0x01, 0x01
        /*0010*/ 	.byte	0x02, 0x03, 0x00, 0x00, 0x02, 0x06, 0x01, 0x00, 0x04, 0x0b, 0x08, 0x00, 0x01, 0x00, 0x00, 0x00
        /*0020*/ 	.byte	0x00, 0x00, 0x00, 0x00


//--------------------- .nv.info._Z6kernelP6float4jjf --------------------------
	.section	.nv.info._Z6kernelP6float4jjf,"",@"SHT_CUDA_INFO"
	.sectionflags	@""
	.align	4


	//----- nvinfo : EIATTR_CUDA_API_VERSION
	.align		4
        /*0000*/ 	.byte	0x04, 0x37
        /*0002*/ 	.short	(.L_8 - .L_7)
.L_7:
        /*0004*/ 	.word	0x00000082


	//----- nvinfo : EIATTR_KPARAM_INFO
	.align		4
.L_8:
        /*0008*/ 	.byte	0x04, 0x17
        /*000a*/ 	.short	(.L_10 - .L_9)
.L_9:
        /*000c*/ 	.word	0x00000000
        /*0010*/ 	.short	0x0003
        /*0012*/ 	.short	0x0010
        /*0014*/ 	.byte	0x00, 0xf0, 0x11, 0x00


	//----- nvinfo : EIATTR_KPARAM_INFO
	.align		4
.L_10:
        /*0018*/ 	.byte	0x04, 0x17
        /*001a*/ 	.short	(.L_12 - .L_11)
.L_11:
        /*001c*/ 	.word	0x00000000
        /*0020*/ 	.short	0x0002
        /*0022*/ 	.short	0x000c
        /*0024*/ 	.byte	0x00, 0xf0, 0x11, 0x00


	//----- nvinfo : EIATTR_KPARAM_INFO
	.align		4
.L_12:
        /*0028*/ 	.byte	0x04, 0x17
        /*002a*/ 	.short	(.L_14 - .L_13)
.L_13:
        /*002c*/ 	.word	0x00000000
        /*0030*/ 	.short	0x0001
        /*0032*/ 	.short	0x0008
        /*0034*/ 	.byte	0x00, 0xf0, 0x11, 0x00


	//----- nvinfo : EIATTR_KPARAM_INFO
	.align		4
.L_14:
        /*0038*/ 	.byte	0x04, 0x17
        /*003a*/ 	.short	(.L_16 - .L_15)
.L_15:
        /*003c*/ 	.word	0x00000000
        /*0040*/ 	.short	0x0000
        /*0042*/ 	.short	0x0000
        /*0044*/ 	.byte	0x00, 0xf5, 0x21, 0x00


	//----- nvinfo : EIATTR_SPARSE_MMA_MASK
	.align		4
.L_16:
        /*0048*/ 	.byte	0x03, 0x50
        /*004a*/ 	.short	0x0000


	//----- nvinfo : EIATTR_MAXREG_COUNT
	.align		4
        /*004c*/ 	.byte	0x03, 0x1b
        /*004e*/ 	.short	0x00ff


	//----- nvinfo : EIATTR_MERCURY_ISA_VERSION
	.align		4
        /*0050*/ 	.byte	0x03, 0x5f
        /*0052*/ 	.short	0x0101


	//----- nvinfo : EIATTR_VRC_CTA_INIT_COUNT
	.align		4
        /*0054*/ 	.byte	0x02, 0x4a
	.zero		1
	.zero		1


	//----- nvinfo : EIATTR_EXIT_INSTR_OFFSETS
	.align		4
        /*0058*/ 	.byte	0x04, 0x1c
        /*005a*/ 	.short	(.L_18 - .L_17)


	//   ....[0]....
.L_17:
        /*005c*/ 	.word	0x00001170


	//----- nvinfo : EIATTR_CRS_STACK_SIZE
	.align		4
.L_18:
        /*0060*/ 	.byte	0x04, 0x1e
        /*0062*/ 	.short	(.L_20 - .L_19)
.L_19:
        /*0064*/ 	.word	0x00000000


	//----- nvinfo : EIATTR_CBANK_PARAM_SIZE
	.align		4
.L_20:
        /*0068*/ 	.byte	0x03, 0x19
        /*006a*/ 	.short	0x0014


	//----- nvinfo : EIATTR_PARAM_CBANK
	.align		4
        /*006c*/ 	.byte	0x04, 0x0a
        /*006e*/ 	.short	(.L_22 - .L_21)
	.align		4
.L_21:
        /*0070*/ 	.word	index@(.nv.constant0._Z6kernelP6float4jjf)
        /*0074*/ 	.short	0x0380
        /*0076*/ 	.short	0x0014


	//----- nvinfo : EIATTR_SW_WAR
	.align		4
.L_22:
        /*0078*/ 	.byte	0x04, 0x36
        /*007a*/ 	.short	(.L_24 - .L_23)
.L_23:
        /*007c*/ 	.word	0x00000008
.L_24:


//--------------------- .nv.callgraph             --------------------------
	.section	.nv.callgraph,"",@"SHT_CUDA_CALLGRAPH"
	.align	4
	.sectionentsize	8
	.align		4
        /*0000*/ 	.word	0x00000000
	.align		4
        /*0004*/ 	.word	0xffffffff
	.align		4
        /*0008*/ 	.word	0x00000000
	.align		4
        /*000c*/ 	.word	0xfffffffe
	.align		4
        /*0010*/ 	.word	0x00000000
	.align		4
        /*0014*/ 	.word	0xfffffffd
	.align		4
        /*0018*/ 	.word	0x00000000
	.align		4
        /*001c*/ 	.word	0xfffffffc


//--------------------- .nv.constant4             --------------------------
	.section	.nv.constant4,"a",@progbits
	.align	8
	.align		8
.nv.constant4:
        /*0000*/ 	.dword	__cudart_i2opi_f


//--------------------- .text._Z6kernelP6float4jjf --------------------------
	.section	.text._Z6kernelP6float4jjf,"ax",@progbits
	.align	128
        .global         _Z6kernelP6float4jjf
        .type           _Z6kernelP6float4jjf,@function
        .size           _Z6kernelP6float4jjf,(.L_x_11 - _Z6kernelP6float4jjf)
        .other          _Z6kernelP6float4jjf,@"STO_CUDA_ENTRY STV_DEFAULT"
_Z6kernelP6float4jjf:
.text._Z6kernelP6float4jjf:
[----:B------:R-:W-:Y:S01]  /*0000*/  LDC R1, c[0x0][0x37c] ;  /* 0x0000df00ff017b82 */ /* 0x000fe20000000800 */
[----:B------:R-:W0:Y:S07]  /*0010*/  S2R R6, SR_TID.X ;  /* 0x0000000000067919 */ /* 0x000e2e0000002100 */
[----:B------:R-:W0:Y:S01]  /*0020*/  S2UR UR4, SR_CTAID.X ;  /* 0x00000000000479c3 */ /* 0x000e220000002500 */
[----:B------:R-:W1:Y:S01]  /*0030*/  LDCU.64 UR6, c[0x0][0x358] ;  /* 0x00006b00ff0677ac */ /* 0x000e620008000a00 */
[----:B------:R-:W-:Y:S01]  /*0040*/  BSSY.RECONVERGENT B0, `(.L_x_0) ;  /* 0x0000073000007945 */ /* 0x000fe20003800200 */
[----:B------:R-:W2:Y:S05]  /*0050*/  S2R R3, SR_TID.Y ;  /* 0x0000000000037919 */ /* 0x000eaa0000002200 */
[----:B------:R-:W0:Y:S08]  /*0060*/  LDC R7, c[0x0][0x360] ;  /* 0x0000d800ff077b82 */ /* 0x000e300000000800 */
[----:B------:R-:W3:Y:S08]  /*0070*/  LDC R14, c[0x0][0x390] ;  /* 0x0000e400ff0e7b82 */ /* 0x000ef00000000800 */
[----:B------:R-:W2:Y:S01]  /*0080*/  LDC R4, c[0x0][0x364] ;  /* 0x0000d900ff047b82 */ /* 0x000ea20000000800 */
[----:B0-----:R-:W-:-:S07]  /*0090*/  IMAD R6, R7, UR4, R6 ;  /* 0x0000000407067c24 */ /* 0x001fce000f8e0206 */
[----:B------:R-:W2:Y:S01]  /*00a0*/  S2UR UR4, SR_CTAID.Y ;  /* 0x00000000000479c3 */ /* 0x000ea20000002600 */
[----:B------:R-:W-:-:S05]  /*00b0*/  I2FP.F32.U32 R5, R6 ;  /* 0x0000000600057245 */ /* 0x000fca0000201000 */
[----:B---3--:R-:W-:-:S04]  /*00c0*/  FFMA R0, R5, 0.059999998658895492554, R14 ;  /* 0x3d75c28f05007823 */ /* 0x008fc8000000000e */
[C---:B------:R-:W-:Y:S01]  /*00d0*/  FMUL R20, R0.reuse, 0.63661974668502807617 ;  /* 0x3f22f98300147820 */ /* 0x040fe20000400000 */
[----:B------:R-:W-:-:S05]  /*00e0*/  FSETP.GE.AND P0, PT, |R0|, 105615, PT ;  /* 0x47ce47800000780b */ /* 0x000fca0003f06200 */
[----:B------:R-:W0:Y:S01]  /*00f0*/  F2I.NTZ R20, R20 ;  /* 0x0000001400147305 */ /* 0x000e220000203100 */
[----:B--2---:R-:W-:Y:S01]  /*0100*/  IMAD R3, R4, UR4, R3 ;  /* 0x0000000404037c24 */ /* 0x004fe2000f8e0203 */
[----:B0-----:R-:W-:-:S05]  /*0110*/  I2FP.F32.S32 R21, R20 ;  /* 0x0000001400157245 */ /* 0x001fca0000201400 */
[----:B------:R-:W-:-:S04]  /*0120*/  FFMA R2, R21, -1.5707962512969970703, R0 ;  /* 0xbfc90fda15027823 */ /* 0x000fc80000000000 */
[----:B------:R-:W-:-:S04]  /*0130*/  FFMA R2, R21, -7.5497894158615963534e-08, R2 ;  /* 0xb3a2216815027823 */ /* 0x000fc80000000002 */
[----:B------:R-:W-:Y:S01]  /*0140*/  FFMA R21, R21, -5.3903029534742383927e-15, R2 ;  /* 0xa7c234c515157823 */ /* 0x000fe20000000002 */
[----:B------:R-:W-:Y:S01]  /*0150*/  I2FP.F32.U32 R2, R3 ;  /* 0x0000000300027245 */ /* 0x000fe20000201000 */
[----:B-1----:R-:W-:Y:S06]  /*0160*/  @!P0 BRA `(.L_x_1) ;  /* 0x0000000400808947 */ /* 0x002fec0003800000 */
[----:B------:R-:W-:-:S13]  /*0170*/  FSETP.NEU.AND P0, PT, |R0|, +INF , PT ;  /* 0x7f8000000000780b */ /* 0x000fda0003f0d200 */
[----:B------:R-:W-:Y:S01]  /*0180*/  @!P0 FMUL R21, RZ, R0 ;  /* 0x00000000ff158220 */ /* 0x000fe20000400000 */
[----:B------:R-:W-:Y:S01]  /*0190*/  @!P0 IMAD.MOV.U32 R20, RZ, RZ, RZ ;  /* 0x000000ffff148224 */ /* 0x000fe200078e00ff */
[----:B------:R-:W-:Y:S06]  /*01a0*/  @!P0 BRA `(.L_x_1) ;  /* 0x0000000400708947 */ /* 0x000fec0003800000 */
[----:B------:R-:W-:Y:S01]  /*01b0*/  IMAD.SHL.U32 R8, R0, 0x100, RZ ;  /* 0x0000010000087824 */ /* 0x000fe200078e00ff */
[----:B------:R-:W0:Y:S01]  /*01c0*/  LDCU.64 UR8, c[0x4][URZ] ;  /* 0x01000000ff0877ac */ /* 0x000e220008000a00 */
[----:B------:R-:W-:Y:S02]  /*01d0*/  IMAD.MOV.U32 R13, RZ, RZ, RZ ;  /* 0x000000ffff0d7224 */ /* 0x000fe400078e00ff */
[----:B------:R-:W-:Y:S01]  /*01e0*/  IMAD.MOV.U32 R21, RZ, RZ, RZ ;  /* 0x000000ffff157224 */ /* 0x000fe200078e00ff */
[----:B------:R-:W-:Y:S01]  /*01f0*/  LOP3.LUT R20, R8, 0x80000000, RZ, 0xfc, !PT ;  /* 0x8000000008147812 */ /* 0x000fe200078efcff */
[----:B------:R-:W-:Y:S01]  /*0200*/  UMOV UR5, URZ ;  /* 0x000000ff00057c82 */ /* 0x000fe20008000000 */
[----:B------:R-:W-:-:S05]  /*0210*/  UMOV UR4, URZ ;  /* 0x000000ff00047c82 */ /* 0x000fca0008000000 */
.L_x_2:
[----:B0-----:R-:W-:Y:S01]  /*0220*/  MOV R9, UR9 ;  /* 0x0000000900097c02 */ /* 0x001fe20008000f00 */
[----:B------:R-:W-:-:S05]  /*0230*/  IMAD.U32 R8, RZ, RZ, UR8 ;  /* 0x00000008ff087e24 */ /* 0x000fca000f8e00ff */
[----:B------:R-:W2:Y:S01]  /*0240*/  LDG.E.CONSTANT R9, desc[UR6][R8.64] ;  /* 0x0000000608097981 */ /* 0x000ea2000c1e9900 */
[----:B------:R-:W-:Y:S01]  /*0250*/  UIADD3 UR4, UPT, UPT, UR4, 0x1, URZ ;  /* 0x0000000104047890 */ /* 0x000fe2000fffe0ff */
[C---:B------:R-:W-:Y:S01]  /*0260*/  ISETP.EQ.AND P0, PT, R21.reuse, RZ, PT ;  /* 0x000000ff1500720c */ /* 0x040fe20003f02270 */
[----:B------:R-:W-:Y:S01]  /*0270*/  UIADD3 UR8, UP1, UPT, UR8, 0x4, URZ ;  /* 0x0000000408087890 */ /* 0x000fe2000ff3e0ff */
[C---:B------:R-:W-:Y:S01]  /*0280*/  ISETP.EQ.AND P1, PT, R21.reuse, 0x4, PT ;  /* 0x000000041500780c */ /* 0x040fe20003f22270 */
[----:B------:R-:W-:Y:S01]  /*0290*/  UISETP.NE.AND UP0, UPT, UR4, 0x6, UPT ;  /* 0x000000060400788c */ /* 0x000fe2000bf05270 */
[C---:B------:R-:W-:Y:S01]  /*02a0*/  ISETP.EQ.AND P2, PT, R21.reuse, 0x8, PT ;  /* 0x000000081500780c */ /* 0x040fe20003f42270 */
[----:B------:R-:W-:Y:S01]  /*02b0*/  UIADD3.X UR9, UPT, UPT, URZ, UR9, URZ, UP1, !UPT ;  /* 0x00000009ff097290 */ /* 0x000fe20008ffe4ff */
[C---:B------:R-:W-:Y:S02]  /*02c0*/  ISETP.EQ.AND P3, PT, R21.reuse, 0xc, PT ;  /* 0x0000000c1500780c */ /* 0x040fe40003f62270 */
[----:B------:R-:W-:-:S02]  /*02d0*/  ISETP.EQ.AND P4, PT, R21, 0x10, PT ;  /* 0x000000101500780c */ /* 0x000fc40003f82270 */
[C---:B------:R-:W-:Y:S01]  /*02e0*/  ISETP.EQ.AND P5, PT, R21.reuse, 0x14, PT ;  /* 0x000000141500780c */ /* 0x040fe20003fa2270 */
[----:B------:R-:W-:Y:S02]  /*02f0*/  VIADD R21, R21, 0x4 ;  /* 0x0000000415157836 */ /* 0x000fe40000000000 */
[----:B--2---:R-:W-:-:S03]  /*0300*/  IMAD.WIDE.U32 R10, R9, R20, RZ ;  /* 0x00000014090a7225 */ /* 0x004fc600078e00ff */
[----:B------:R-:W-:-:S04]  /*0310*/  IADD3 R10, P6, PT, R10, R13, RZ ;  /* 0x0000000d0a0a7210 */ /* 0x000fc80007fde0ff */
[----:B------:R-:W-:Y:S01]  /*0320*/  IADD3.X R13, PT, PT, R11, UR5, RZ, P6, !PT ;  /* 0x000000050b0d7c10 */ /* 0x000fe2000b7fe4ff */
[--C-:B------:R-:W-:Y:S01]  /*0330*/  @P0 IMAD.MOV.U32 R12, RZ, RZ, R10.reuse ;  /* 0x000000ffff0c0224 */ /* 0x100fe200078e000a */
[----:B------:R-:W-:Y:S01]  /*0340*/  @P4 MOV R16, R10 ;  /* 0x0000000a00104202 */ /* 0x000fe20000000f00 */
[--C-:B------:R-:W-:Y:S02]  /*0350*/  @P1 IMAD.MOV.U32 R19, RZ, RZ, R10.reuse ;  /* 0x000000ffff131224 */ /* 0x100fe400078e000a */
[--C-:B------:R-:W-:Y:S02]  /*0360*/  @P2 IMAD.MOV.U32 R18, RZ, RZ, R10.reuse ;  /* 0x000000ffff122224 */ /* 0x100fe400078e000a */
[--C-:B------:R-:W-:Y:S02]  /*0370*/  @P3 IMAD.MOV.U32 R17, RZ, RZ, R10.reuse ;  /* 0x000000ffff113224 */ /* 0x100fe400078e000a */
[----:B------:R-:W-:Y:S01]  /*0380*/  @P5 IMAD.MOV.U32 R15, RZ, RZ, R10 ;  /* 0x000000ffff0f5224 */ /* 0x000fe200078e000a */
[----:B------:R-:W-:Y:S06]  /*0390*/  BRA.U UP0, `(.L_x_2) ;  /* 0xfffffffd00a07547 */ /* 0x000fec000b83ffff */
[----:B------:R-:W-:Y:S01]  /*03a0*/  SHF.R.U32.HI R8, RZ, 0x17, R0 ;  /* 0x00000017ff087819 */ /* 0x000fe20000011600 */
[----:B------:R-:W-:Y:S03]  /*03b0*/  BSSY.RECONVERGENT B1, `(.L_x_3) ;  /* 0x0000029000017945 */ /* 0x000fe60003800200 */
[C---:B------:R-:W-:Y:S02]  /*03c0*/  LOP3.LUT R9, R8.reuse, 0xe0, RZ, 0xc0, !PT ;  /* 0x000000e008097812 */ /* 0x040fe400078ec0ff */
[----:B------:R-:W-:-:S03]  /*03d0*/  LOP3.LUT P6, RZ, R8, 0x1f, RZ, 0xc0, !PT ;  /* 0x0000001f08ff7812 */ /* 0x000fc600078cc0ff */
[----:B------:R-:W-:-:S05]  /*03e0*/  VIADD R9, R9, 0xffffff80 ;  /* 0xffffff8009097836 */ /* 0x000fca0000000000 */
[----:B------:R-:W-:-:S05]  /*03f0*/  SHF.R.U32.HI R9, RZ, 0x5, R9 ;  /* 0x00000005ff097819 */ /* 0x000fca0000011609 */
[----:B------:R-:W-:-:S05]  /*0400*/  IMAD.U32 R21, R9, -0x4, RZ ;  /* 0xfffffffc09157824 */ /* 0x000fca00078e00ff */
[C---:B------:R-:W-:Y:S02]  /*0410*/  ISETP.EQ.AND P3, PT, R21.reuse, -0x18, PT ;  /* 0xffffffe81500780c */ /* 0x040fe40003f62270 */
[C---:B------:R-:W-:Y:S02]  /*0420*/  ISETP.EQ.AND P4, PT, R21.reuse, -0x14, PT ;  /* 0xffffffec1500780c */ /* 0x040fe40003f82270 */
[C---:B------:R-:W-:Y:S02]  /*0430*/  ISETP.EQ.AND P2, PT, R21.reuse, -0x10, PT ;  /* 0xfffffff01500780c */ /* 0x040fe40003f42270 */
[C---:B------:R-:W-:Y:S02]  /*0440*/  ISETP.EQ.AND P1, PT, R21.reuse, -0xc, PT ;  /* 0xfffffff41500780c */ /* 0x040fe40003f22270 */
[C---:B------:R-:W-:Y:S02]  /*0450*/  ISETP.EQ.AND P0, PT, R21.reuse, -0x8, PT ;  /* 0xfffffff81500780c */ /* 0x040fe40003f02270 */
[----:B------:R-:W-:-:S03]  /*0460*/  ISETP.EQ.AND P5, PT, R21, RZ, PT ;  /* 0x000000ff1500720c */ /* 0x000fc60003fa2270 */
[----:B------:R-:W-:Y:S02]  /*0470*/  @P3 MOV R20, R12 ;  /* 0x0000000c00143202 */ /* 0x000fe40000000f00 */
[C---:B------:R-:W-:Y:S01]  /*0480*/  ISETP.EQ.AND P3, PT, R21.reuse, -0x4, PT ;  /* 0xfffffffc1500780c */ /* 0x040fe20003f62270 */
[----:B------:R-:W-:Y:S02]  /*0490*/  @P4 IMAD.MOV.U32 R9, RZ, RZ, R12 ;  /* 0x000000ffff094224 */ /* 0x000fe400078e000c */
[--C-:B------:R-:W-:Y:S01]  /*04a0*/  @P4 IMAD.MOV.U32 R20, RZ, RZ, R19.reuse ;  /* 0x000000ffff144224 */ /* 0x100fe200078e0013 */
[----:B------:R-:W-:Y:S01]  /*04b0*/  ISETP.EQ.AND P4, PT, R21, 0x4, PT ;  /* 0x000000041500780c */ /* 0x000fe20003f82270 */
[----:B------:R-:W-:Y:S01]  /*04c0*/  @P2 IMAD.MOV.U32 R9, RZ, RZ, R19 ;  /* 0x000000ffff092224 */ /* 0x000fe200078e0013 */
[----:B------:R-:W-:Y:S01]  /*04d0*/  @P1 MOV R9, R18 ;  /* 0x0000001200091202 */ /* 0x000fe20000000f00 */
[----:B------:R-:W-:Y:S02]  /*04e0*/  @P0 IMAD.MOV.U32 R9, RZ, RZ, R17 ;  /* 0x000000ffff090224 */ /* 0x000fe400078e0011 */
[----:B------:R-:W-:-:S02]  /*04f0*/  @P2 IMAD.MOV.U32 R20, RZ, RZ, R18 ;  /* 0x000000ffff142224 */ /* 0x000fc400078e0012 */
[----:B------:R-:W-:Y:S02]  /*0500*/  @P1 IMAD.MOV.U32 R20, RZ, RZ, R17 ;  /* 0x000000ffff141224 */ /* 0x000fe400078e0011 */
[--C-:B------:R-:W-:Y:S02]  /*0510*/  @P3 IMAD.MOV.U32 R9, RZ, RZ, R16.reuse ;  /* 0x000000ffff093224 */ /* 0x100fe400078e0010 */
[----:B------:R-:W-:Y:S02]  /*0520*/  @P5 IMAD.MOV.U32 R9, RZ, RZ, R15 ;  /* 0x000000ffff095224 */ /* 0x000fe400078e000f */
[--C-:B------:R-:W-:Y:S02]  /*0530*/  @P4 IMAD.MOV.U32 R9, RZ, RZ, R13.reuse ;  /* 0x000000ffff094224 */ /* 0x100fe400078e000d */
[----:B------:R-:W-:Y:S01]  /*0540*/  @P0 IMAD.MOV.U32 R20, RZ, RZ, R16 ;  /* 0x000000ffff140224 */ /* 0x000fe200078e0010 */
[----:B------:R-:W-:Y:S01]  /*0550*/  @P3 MOV R20, R15 ;  /* 0x0000000f00143202 */ /* 0x000fe20000000f00 */
[----:B------:R-:W-:-:S02]  /*0560*/  @P5 IMAD.MOV.U32 R20, RZ, RZ, R13 ;  /* 0x000000ffff145224 */ /* 0x000fc400078e000d */
[----:B------:R-:W-:Y:S01]  /*0570*/  IMAD.MOV.U32 R10, RZ, RZ, R9 ;  /* 0x000000ffff0a7224 */ /* 0x000fe200078e0009 */
[----:B------:R-:W-:Y:S06]  /*0580*/  @!P6 BRA `(.L_x_4) ;  /* 0x00000000002ce947 */ /* 0x000fec0003800000 */
[----:B------:R-:W-:Y:S01]  /*0590*/  @P2 MOV R11, R12 ;  /* 0x0000000c000b2202 */ /* 0x000fe20000000f00 */
[----:B------:R-:W-:Y:S01]  /*05a0*/  @P1 IMAD.MOV.U32 R11, RZ, RZ, R19 ;  /* 0x000000ffff0b1224 */ /* 0x000fe200078e0013 */
[----:B------:R-:W-:Y:S01]  /*05b0*/  LOP3.LUT R9, R8, 0x1f, RZ, 0xc0, !PT ;  /* 0x0000001f08097812 */ /* 0x000fe200078ec0ff */
[----:B------:R-:W-:Y:S01]  /*05c0*/  @P0 IMAD.MOV.U32 R11, RZ, RZ, R18 ;  /* 0x000000ffff0b0224 */ /* 0x000fe200078e0012 */
[----:B------:R-:W-:Y:S01]  /*05d0*/  ISETP.EQ.AND P0, PT, R21, 0x8, PT ;  /* 0x000000081500780c */ /* 0x000fe20003f02270 */
[----:B------:R-:W-:Y:S01]  /*05e0*/  @P3 IMAD.MOV.U32 R11, RZ, RZ, R17 ;  /* 0x000000ffff0b3224 */ /* 0x000fe200078e0011 */
[----:B------:R-:W-:Y:S01]  /*05f0*/  SHF.L.W.U32.HI R20, R10, R9, R20 ;  /* 0x000000090a147219 */ /* 0x000fe20000010e14 */
[----:B------:R-:W-:Y:S01]  /*0600*/  @P5 IMAD.MOV.U32 R11, RZ, RZ, R16 ;  /* 0x000000ffff0b5224 */ /* 0x000fe200078e0010 */
[----:B------:R-:W-:-:S09]  /*0610*/  @P4 MOV R11, R15 ;  /* 0x0000000f000b4202 */ /* 0x000fd20000000f00 */
[----:B------:R-:W-:-:S05]  /*0620*/  @P0 IMAD.MOV.U32 R11, RZ, RZ, R13 ;  /* 0x000000ffff0b0224 */ /* 0x000fca00078e000d */
[----:B------:R-:W-:-:S07]  /*0630*/  SHF.L.W.U32.HI R10, R11, R9, R10 ;  /* 0x000000090b0a7219 */ /* 0x000fce0000010e0a */
.L_x_4:
[----:B------:R-:W-:Y:S05]  /*0640*/  BSYNC.RECONVERGENT B1 ;  /* 0x0000000000017941 */ /* 0x000fea0003800200 */
.L_x_3:
[C---:B------:R-:W-:Y:S01]  /*0650*/  SHF.L.W.U32.HI R13, R10.reuse, 0x2, R20 ;  /* 0x000000020a0d7819 */ /* 0x040fe20000010e14 */
[----:B------:R-:W-:Y:S01]  /*0660*/  IMAD.SHL.U32 R8, R10, 0x4, RZ ;  /* 0x000000040a087824 */ /* 0x000fe200078e00ff */
[----:B------:R-:W-:Y:S01]  /*0670*/  UMOV UR4, 0x54442d19 ;  /* 0x54442d1900047882 */ /* 0x000fe20000000000 */
[----:B------:R-:W-:Y:S01]  /*0680*/  UMOV UR5, 0x3bf921fb ;  /* 0x3bf921fb00057882 */ /* 0x000fe20000000000 */
[----:B------:R-:W-:Y:S02]  /*0690*/  SHF.R.S32.HI R9, RZ, 0x1f, R13 ;  /* 0x0000001fff097819 */ /* 0x000fe4000001140d */
[----:B------:R-:W-:Y:S02]  /*06a0*/  ISETP.GE.AND P0, PT, R0, RZ, PT ;  /* 0x000000ff0000720c */ /* 0x000fe40003f06270 */
[C---:B------:R-:W-:Y:S02]  /*06b0*/  LOP3.LUT R8, R9.reuse, R8, RZ, 0x3c, !PT ;  /* 0x0000000809087212 */ /* 0x040fe400078e3cff */
[----:B------:R-:W-:-:S02]  /*06c0*/  LOP3.LUT R9, R9, R13, RZ, 0x3c, !PT ;  /* 0x0000000d09097212 */ /* 0x000fc400078e3cff */
[----:B------:R-:W-:Y:S02]  /*06d0*/  SHF.R.U32.HI R20, RZ, 0x1e, R20 ;  /* 0x0000001eff147819 */ /* 0x000fe40000011614 */
[C---:B------:R-:W-:Y:S02]  /*06e0*/  LOP3.LUT R0, R13.reuse, R0, RZ, 0x3c, !PT ;  /* 0x000000000d007212 */ /* 0x040fe400078e3cff */
[----:B------:R-:W0:Y:S01]  /*06f0*/  I2F.F64.S64 R8, R8 ;  /* 0x0000000800087312 */ /* 0x000e220000301c00 */
[----:B------:R-:W-:Y:S02]  /*0700*/  LEA.HI R20, R13, R20, RZ, 0x1 ;  /* 0x000000140d147211 */ /* 0x000fe400078f08ff */
[----:B------:R-:W-:-:S03]  /*0710*/  ISETP.GE.AND P1, PT, R0, RZ, PT ;  /* 0x000000ff0000720c */ /* 0x000fc60003f26270 */
[----:B------:R-:W-:-:S04]  /*0720*/  IMAD.MOV R0, RZ, RZ, -R20 ;  /* 0x000000ffff007224 */ /* 0x000fc800078e0a14 */
[----:B------:R-:W-:Y:S01]  /*0730*/  @!P0 IMAD.MOV.U32 R20, RZ, RZ, R0 ;  /* 0x000000ffff148224 */ /* 0x000fe200078e0000 */
[----:B0-----:R-:W-:-:S10]  /*0740*/  DMUL R10, R8, UR4 ;  /* 0x00000004080a7c28 */ /* 0x001fd40008000000 */
[----:B------:R-:W0:Y:S02]  /*0750*/  F2F.F32.F64 R10, R10 ;  /* 0x0000000a000a7310 */ /* 0x000e240000301000 */
[----:B0-----:R-:W-:-:S07]  /*0760*/  FSEL R21, -R10, R10, !P1 ;  /* 0x0000000a0a157208 */ /* 0x001fce0004800100 */
.L_x_1:
[----:B------:R-:W-:Y:S05]  /*0770*/  BSYNC.RECONVERGENT B0 ;  /* 0x0000000000007941 */ /* 0x000fea0003800200 */
.L_x_0:
[----:B------:R-:W-:Y:S01]  /*0780*/  FFMA R14, R2, 0.059999998658895492554, R14 ;  /* 0x3d75c28f020e7823 */ /* 0x000fe2000000000e */
[----:B------:R-:W-:Y:S01]  /*0790*/  MOV R13, 0x37cbac00 ;  /* 0x37cbac00000d7802 */ /* 0x000fe20000000f00 */
[----:B------:R-:W-:Y:S01]  /*07a0*/  FMUL R9, R21, R21 ;  /* 0x0000001515097220 */ /* 0x000fe20000400000 */
[----:B------:R-:W-:Y:S01]  /*07b0*/  LOP3.LUT R10, R20, 0x1, RZ, 0xc0, !PT ;  /* 0x00000001140a7812 */ /* 0x000fe200078ec0ff */
[----:B------:R-:W-:Y:S01]  /*07c0*/  FMUL R8, R14, 0.63661974668502807617 ;  /* 0x3f22f9830e087820 */ /* 0x000fe20000400000 */
[----:B------:R-:W-:Y:S02]  /*07d0*/  IMAD.MOV.U32 R11, RZ, RZ, 0x3effffff ;  /* 0x3effffffff0b7424 */ /* 0x000fe400078e00ff */
[----:B------:R-:W-:Y:S01]  /*07e0*/  FFMA R0, R9, R13, -0.0013887860113754868507 ;  /* 0xbab607ed09007423 */ /* 0x000fe2000000000d */
[----:B------:R-:W-:Y:S01]  /*07f0*/  ISETP.NE.U32.AND P0, PT, R10, 0x1, PT ;  /* 0x000000010a00780c */ /* 0x000fe20003f05070 */
[----:B------:R-:W-:Y:S01]  /*0800*/  IMAD.MOV.U32 R10, RZ, RZ, 0x3d2aaabb ;  /* 0x3d2aaabbff0a7424 */ /* 0x000fe200078e00ff */
[----:B------:R-:W-:Y:S01]  /*0810*/  LOP3.LUT P1, RZ, R20, 0x2, RZ, 0xc0, !PT ;  /* 0x0000000214ff7812 */ /* 0x000fe2000782c0ff */
[----:B------:R-:W0:Y:S01]  /*0820*/  F2I.NTZ R8, R8 ;  /* 0x0000000800087305 */ /* 0x000e220000203100 */
[----:B------:R-:W-:Y:S01]  /*0830*/  FSEL R0, R0, -0.00019574658654164522886, !P0 ;  /* 0xb94d415300007808 */ /* 0x000fe20004000000 */
[----:B------:R-:W-:Y:S01]  /*0840*/  BSSY.RECONVERGENT B0, `(.L_x_5) ;  /* 0x000006e000007945 */ /* 0x000fe20003800200 */
[----:B------:R-:W-:-:S02]  /*0850*/  FSEL R10, R10, 0.0083327032625675201416, !P0 ;  /* 0x3c0885e40a0a7808 */ /* 0x000fc40004000000 */
[----:B------:R-:W-:-:S03]  /*0860*/  FSEL R20, -R11, -0.16666662693023681641, !P0 ;  /* 0xbe2aaaa80b147808 */ /* 0x000fc60004000100 */
[----:B------:R-:W-:Y:S01]  /*0870*/  FFMA R10, R9, R0, R10 ;  /* 0x00000000090a7223 */ /* 0x000fe2000000000a */
[----:B------:R-:W-:Y:S02]  /*0880*/  FSEL R0, R21, 1, P0 ;  /* 0x3f80000015007808 */ /* 0x000fe40000000000 */
[----:B------:R-:W-:Y:S01]  /*0890*/  FSETP.GE.AND P0, PT, |R14|, 105615, PT ;  /* 0x47ce47800e00780b */ /* 0x000fe20003f06200 */
[C---:B------:R-:W-:Y:S02]  /*08a0*/  FFMA R20, R9.reuse, R10, R20 ;  /* 0x0000000a09147223 */ /* 0x040fe40000000014 */
[----:B------:R-:W-:Y:S01]  /*08b0*/  FFMA R9, R9, R0, RZ ;  /* 0x0000000009097223 */ /* 0x000fe200000000ff */
[----:B0-----:R-:W-:-:S03]  /*08c0*/  I2FP.F32.S32 R11, R8 ;  /* 0x00000008000b7245 */ /* 0x001fc60000201400 */
[----:B------:R-:W-:Y:S02]  /*08d0*/  FFMA R20, R9, R20, R0 ;  /* 0x0000001409147223 */ /* 0x000fe40000000000 */
[C---:B------:R-:W-:Y:S02]  /*08e0*/  FFMA R10, R11.reuse, -1.5707962512969970703, R14 ;  /* 0xbfc90fda0b0a7823 */ /* 0x040fe4000000000e */
[----:B------:R-:W-:Y:S02]  /*08f0*/  @P1 FADD R20, RZ, -R20 ;  /* 0x80000014ff141221 */ /* 0x000fe40000000000 */
[----:B------:R-:W-:-:S04]  /*0900*/  FFMA R10, R11, -7.5497894158615963534e-08, R10 ;  /* 0xb3a221680b0a7823 */ /* 0x000fc8000000000a */
[----:B------:R-:W-:Y:S01]  /*0910*/  FFMA R0, R11, -5.3903029534742383927e-15, R10 ;  /* 0xa7c234c50b007823 */ /* 0x000fe2000000000a */
[----:B------:R-:W-:Y:S06]  /*0920*/  @!P0 BRA `(.L_x_6) ;  /* 0x00000004007c8947 */ /* 0x000fec0003800000 */
[----:B------:R-:W-:-:S13]  /*0930*/  FSETP.NEU.AND P0, PT, |R14|, +INF , PT ;  /* 0x7f8000000e00780b */ /* 0x000fda0003f0d200 */
[----:B------:R-:W-:Y:S01]  /*0940*/  @!P0 FMUL R0, RZ, R14 ;  /* 0x0000000eff008220 */ /* 0x000fe20000400000 */
[----:B------:R-:W-:Y:S01]  /*0950*/  @!P0 IMAD.MOV.U32 R8, RZ, RZ, RZ ;  /* 0x000000ffff088224 */ /* 0x000fe200078e00ff */
[----:B------:R-:W-:Y:S06]  /*0960*/  @!P0 BRA `(.L_x_6) ;  /* 0x00000004006c8947 */ /* 0x000fec0003800000 */
[----:B------:R-:W-:Y:S02]  /*0970*/  IMAD.SHL.U32 R0, R14, 0x100, RZ ;  /* 0x000001000e007824 */ /* 0x000fe400078e00ff */
[----:B------:R-:W-:Y:S02]  /*0980*/  HFMA2 R21, -RZ, RZ, 0, 0 ;  /* 0x00000000ff157431 */ /* 0x000fe400000001ff */
[----:B------:R-:W-:Y:S01]  /*0990*/  IMAD.MOV.U32 R22, RZ, RZ, RZ ;  /* 0x000000ffff167224 */ /* 0x000fe200078e00ff */
[----:B------:R-:W0:Y:S01]  /*09a0*/  LDCU.64 UR8, c[0x4][URZ] ;  /* 0x01000000ff0877ac */ /* 0x000e220008000a00 */
[----:B------:R-:W-:Y:S01]  /*09b0*/  LOP3.LUT R0, R0, 0x80000000, RZ, 0xfc, !PT ;  /* 0x8000000000007812 */ /* 0x000fe200078efcff */
[----:B------:R-:W-:Y:S01]  /*09c0*/  UMOV UR5, URZ ;  /* 0x000000ff00057c82 */ /* 0x000fe20008000000 */
[----:B------:R-:W-:-:S05]  /*09d0*/  UMOV UR4, URZ ;  /* 0x000000ff00047c82 */ /* 0x000fca0008000000 */
.L_x_7:
[----:B0-----:R-:W-:Y:S02]  /*09e0*/  IMAD.U32 R9, RZ, RZ, UR9 ;  /* 0x00000009ff097e24 */ /* 0x001fe4000f8e00ff */
        /* <DEDUP_REMOVED lines=11> */
[C---:B------:R-:W-:Y:S02]  /*0aa0*/  ISETP.EQ.AND P5, PT, R22.reuse, 0x14, PT ;  /* 0x000000141600780c */ /* 0x040fe40003fa2270 */
[----:B------:R-:W-:Y:S01]  /*0ab0*/  IADD3 R22, PT, PT, R22, 0x4, RZ ;  /* 0x0000000416167810 */ /* 0x000fe20007ffe0ff */
        /* <DEDUP_REMOVED lines=23> */
[--C-:B------:R-:W-:Y:S01]  /*0c30*/  @P3 IMAD.MOV.U32 R0, RZ, RZ, R12.reuse ;  /* 0x000000ffff003224 */ /* 0x100fe200078e000c */
[C---:B------:R-:W-:Y:S01]  /*0c40*/  ISETP.EQ.AND P3, PT, R11.reuse, -0x4, PT ;  /* 0xfffffffc0b00780c */ /* 0x040fe20003f62270 */
[----:B------:R-:W-:Y:S01]  /*0c50*/  @P4 IMAD.MOV.U32 R9, RZ, RZ, R12 ;  /* 0x000000ffff094224 */ /* 0x000fe200078e000c */
[----:B------:R-:W-:Y:S01]  /*0c60*/  @P4 MOV R0, R19 ;  /* 0x0000001300004202 */ /* 0x000fe20000000f00 */
[----:B------:R-:W-:Y:S01]  /*0c70*/  @P2 IMAD.MOV.U32 R9, RZ, RZ, R19 ;  /* 0x000000ffff092224 */ /* 0x000fe200078e0013 */
[----:B------:R-:W-:Y:S01]  /*0c80*/  ISETP.EQ.AND P4, PT, R11, 0x4, PT ;  /* 0x000000040b00780c */ /* 0x000fe20003f82270 */
[--C-:B------:R-:W-:Y:S02]  /*0c90*/  @P1 IMAD.MOV.U32 R9, RZ, RZ, R18.reuse ;  /* 0x000000ffff091224 */ /* 0x100fe400078e0012 */
[----:B------:R-:W-:Y:S01]  /*0ca0*/  @P0 MOV R9, R17 ;  /* 0x0000001100090202 */ /* 0x000fe20000000f00 */
[----:B------:R-:W-:Y:S02]  /*0cb0*/  @P2 IMAD.MOV.U32 R0, RZ, RZ, R18 ;  /* 0x000000ffff002224 */ /* 0x000fe400078e0012 */
[----:B------:R-:W-:-:S02]  /*0cc0*/  @P1 IMAD.MOV.U32 R0, RZ, RZ, R17 ;  /* 0x000000ffff001224 */ /* 0x000fc400078e0011 */
[--C-:B------:R-:W-:Y:S02]  /*0cd0*/  @P0 IMAD.MOV.U32 R0, RZ, RZ, R16.reuse ;  /* 0x000000ffff000224 */ /* 0x100fe400078e0010 */
[----:B------:R-:W-:Y:S02]  /*0ce0*/  @P3 IMAD.MOV.U32 R9, RZ, RZ, R16 ;  /* 0x000000ffff093224 */ /* 0x000fe400078e0010 */
[----:B------:R-:W-:Y:S02]  /*0cf0*/  @P5 IMAD.MOV.U32 R9, RZ, RZ, R15 ;  /* 0x000000ffff095224 */ /* 0x000fe400078e000f */
[----:B------:R-:W-:Y:S02]  /*0d00*/  @P4 IMAD.MOV.U32 R9, RZ, RZ, R21 ;  /* 0x000000ffff094224 */ /* 0x000fe400078e0015 */
[----:B------:R-:W-:Y:S01]  /*0d10*/  @P3 IMAD.MOV.U32 R0, RZ, RZ, R15 ;  /* 0x000000ffff003224 */ /* 0x000fe200078e000f */
[----:B------:R-:W-:Y:S01]  /*0d20*/  @P5 MOV R0, R21 ;  /* 0x0000001500005202 */ /* 0x000fe20000000f00 */
[----:B------:R-:W-:Y:S01]  /*0d30*/  IMAD.MOV.U32 R10, RZ, RZ, R9 ;  /* 0x000000ffff0a7224 */ /* 0x000fe200078e0009 */
[----:B------:R-:W-:Y:S06]  /*0d40*/  @!P6 BRA `(.L_x_9) ;  /* 0x000000000028e947 */ /* 0x000fec0003800000 */
[----:B------:R-:W-:Y:S01]  /*0d50*/  @P1 IMAD.MOV.U32 R12, RZ, RZ, R19 ;  /* 0x000000ffff0c1224 */ /* 0x000fe200078e0013 */
[----:B------:R-:W-:Y:S01]  /*0d60*/  LOP3.LUT R9, R8, 0x1f, RZ, 0xc0, !PT ;  /* 0x0000001f08097812 */ /* 0x000fe200078ec0ff */
[----:B------:R-:W-:Y:S01]  /*0d70*/  @P0 IMAD.MOV.U32 R12, RZ, RZ, R18 ;  /* 0x000000ffff0c0224 */ /* 0x000fe200078e0012 */
[----:B------:R-:W-:Y:S02]  /*0d80*/  ISETP.EQ.AND P0, PT, R11, 0x8, PT ;  /* 0x000000080b00780c */ /* 0x000fe40003f02270 */
[----:B------:R-:W-:Y:S01]  /*0d90*/  @P3 MOV R12, R17 ;  /* 0x00000011000c3202 */ /* 0x000fe20000000f00 */
[----:B------:R-:W-:Y:S01]  /*0da0*/  @P5 IMAD.MOV.U32 R12, RZ, RZ, R16 ;  /* 0x000000ffff0c5224 */ /* 0x000fe200078e0010 */
[----:B------:R-:W-:Y:S01]  /*0db0*/  SHF.L.W.U32.HI R0, R10, R9, R0 ;  /* 0x000000090a007219 */ /* 0x000fe20000010e00 */
[----:B------:R-:W-:-:S08]  /*0dc0*/  @P4 IMAD.MOV.U32 R12, RZ, RZ, R15 ;  /* 0x000000ffff0c4224 */ /* 0x000fd000078e000f */
[----:B------:R-:W-:-:S05]  /*0dd0*/  @P0 IMAD.MOV.U32 R12, RZ, RZ, R21 ;  /* 0x000000ffff0c0224 */ /* 0x000fca00078e0015 */
[----:B------:R-:W-:-:S07]  /*0de0*/  SHF.L.W.U32.HI R10, R12, R9, R10 ;  /* 0x000000090c0a7219 */ /* 0x000fce0000010e0a */
.L_x_9:
[----:B------:R-:W-:Y:S05]  /*0df0*/  BSYNC.RECONVERGENT B1 ;  /* 0x0000000000017941 */ /* 0x000fea0003800200 */
.L_x_8:
[C---:B------:R-:W-:Y:S01]  /*0e00*/  SHF.L.W.U32.HI R15, R10.reuse, 0x2, R0 ;  /* 0x000000020a0f7819 */ /* 0x040fe20000010e00 */
[----:B------:R-:W-:Y:S01]  /*0e10*/  UMOV UR4, 0x54442d19 ;  /* 0x54442d1900047882 */ /* 0x000fe20000000000 */
[----:B------:R-:W-:Y:S01]  /*0e20*/  SHF.L.U32 R10, R10, 0x2, RZ ;  /* 0x000000020a0a7819 */ /* 0x000fe200000006ff */
[----:B------:R-:W-:Y:S01]  /*0e30*/  UMOV UR5, 0x3bf921fb ;  /* 0x3bf921fb00057882 */ /* 0x000fe20000000000 */
[----:B------:R-:W-:Y:S02]  /*0e40*/  SHF.R.S32.HI R8, RZ, 0x1f, R15 ;  /* 0x0000001fff087819 */ /* 0x000fe4000001140f */
[----:B------:R-:W-:Y:S02]  /*0e50*/  ISETP.GE.AND P0, PT, R14, RZ, PT ;  /* 0x000000ff0e00720c */ /* 0x000fe40003f06270 */
[C---:B------:R-:W-:Y:S02]  /*0e60*/  LOP3.LUT R16, R8.reuse, R10, RZ, 0x3c, !PT ;  /* 0x0000000a08107212 */ /* 0x040fe400078e3cff */
[----:B------:R-:W-:-:S02]  /*0e70*/  LOP3.LUT R17, R8, R15, RZ, 0x3c, !PT ;  /* 0x0000000f08117212 */ /* 0x000fc400078e3cff */
[----:B------:R-:W-:Y:S02]  /*0e80*/  SHF.R.U32.HI R0, RZ, 0x1e, R0 ;  /* 0x0000001eff007819 */ /* 0x000fe40000011600 */
[----:B------:R-:W0:Y:S01]  /*0e90*/  I2F.F64.S64 R8, R16 ;  /* 0x0000001000087312 */ /* 0x000e220000301c00 */
[----:B------:R-:W-:-:S04]  /*0ea0*/  LOP3.LUT R14, R15, R14, RZ, 0x3c, !PT ;  /* 0x0000000e0f0e7212 */ /* 0x000fc800078e3cff */
[----:B------:R-:W-:Y:S01]  /*0eb0*/  ISETP.GE.AND P1, PT, R14, RZ, PT ;  /* 0x000000ff0e00720c */ /* 0x000fe20003f26270 */
[----:B0-----:R-:W-:Y:S01]  /*0ec0*/  DMUL R10, R8, UR4 ;  /* 0x00000004080a7c28 */ /* 0x001fe20008000000 */
[----:B------:R-:W-:-:S05]  /*0ed0*/  LEA.HI R8, R15, R0, RZ, 0x1 ;  /* 0x000000000f087211 */ /* 0x000fca00078f08ff */
[----:B------:R-:W-:-:S04]  /*0ee0*/  IMAD.MOV R0, RZ, RZ, -R8 ;  /* 0x000000ffff007224 */ /* 0x000fc800078e0a08 */
[----:B------:R-:W0:Y:S01]  /*0ef0*/  F2F.F32.F64 R10, R10 ;  /* 0x0000000a000a7310 */ /* 0x000e220000301000 */
[----:B------:R-:W-:Y:S01]  /*0f00*/  @!P0 IMAD.MOV.U32 R8, RZ, RZ, R0 ;  /* 0x000000ffff088224 */ /* 0x000fe200078e0000 */
[----:B0-----:R-:W-:-:S07]  /*0f10*/  FSEL R0, -R10, R10, !P1 ;  /* 0x0000000a0a007208 */ /* 0x001fce0004800100 */
.L_x_6:
[----:B------:R-:W-:Y:S05]  /*0f20*/  BSYNC.RECONVERGENT B0 ;  /* 0x0000000000007941 */ /* 0x000fea0003800200 */
.L_x_5:
[----:B------:R-:W-:Y:S01]  /*0f30*/  FMUL R11, R0, R0 ;  /* 0x00000000000b7220 */ /* 0x000fe20000400000 */
[----:B------:R-:W-:Y:S01]  /*0f40*/  LOP3.LUT R9, R8, 0x1, RZ, 0xc0, !PT ;  /* 0x0000000108097812 */ /* 0x000fe200078ec0ff */
[----:B------:R-:W-:Y:S01]  /*0f50*/  IMAD.MOV.U32 R12, RZ, RZ, 0x3c0885e4 ;  /* 0x3c0885e4ff0c7424 */ /* 0x000fe200078e00ff */
[----:B------:R-:W0:Y:S01]  /*0f60*/  LDCU UR4, c[0x0][0x370] ;  /* 0x00006e00ff0477ac */ /* 0x000e220008000800 */
[----:B------:R-:W-:Y:S01]  /*0f70*/  FFMA R13, R11, R13, -0.0013887860113754868507 ;  /* 0xbab607ed0b0d7423 */ /* 0x000fe2000000000d */
[----:B------:R-:W-:Y:S01]  /*0f80*/  ISETP.NE.U32.AND P0, PT, R9, 0x1, PT ;  /* 0x000000010900780c */ /* 0x000fe20003f05070 */
[----:B------:R-:W-:Y:S01]  /*0f90*/  IMAD.MOV.U32 R15, RZ, RZ, -0xe16f01 ;  /* 0xff1e90ffff0f7424 */ /* 0x000fe200078e00ff */
[----:B------:R-:W1:Y:S01]  /*0fa0*/  LDCU UR5, c[0x0][0x374] ;  /* 0x00006e80ff0577ac */ /* 0x000e620008000800 */
[----:B------:R-:W-:Y:S02]  /*0fb0*/  MOV R14, 0x3e2aaaa8 ;  /* 0x3e2aaaa8000e7802 */ /* 0x000fe40000000f00 */
[----:B------:R-:W-:Y:S01]  /*0fc0*/  FSEL R10, R13, -0.00019574658654164522886, P0 ;  /* 0xb94d41530d0a7808 */ /* 0x000fe20000000000 */
[----:B------:R-:W2:Y:S01]  /*0fd0*/  LDCU UR8, c[0x0][0x388] ;  /* 0x00007100ff0877ac */ /* 0x000ea20008000800 */
[----:B------:R-:W-:-:S02]  /*0fe0*/  FSEL R12, R12, 0.041666727513074874878, !P0 ;  /* 0x3d2aaabb0c0c7808 */ /* 0x000fc40004000000 */
[----:B------:R-:W-:Y:S02]  /*0ff0*/  FSEL R14, -R14, -0.4999999701976776123, !P0 ;  /* 0xbeffffff0e0e7808 */ /* 0x000fe40004000100 */
[----:B------:R-:W-:Y:S01]  /*1000*/  FSEL R0, R0, 1, !P0 ;  /* 0x3f80000000007808 */ /* 0x000fe20004000000 */
[C---:B------:R-:W-:Y:S01]  /*1010*/  FFMA R12, R11.reuse, R10, R12 ;  /* 0x0000000a0b0c7223 */ /* 0x040fe2000000000c */
[----:B------:R-:W-:Y:S01]  /*1020*/  VIADD R10, R8, 0x1 ;  /* 0x00000001080a7836 */ /* 0x000fe20000000000 */
[----:B------:R-:W-:Y:S01]  /*1030*/  I2FP.F32.U32 R7, R7 ;  /* 0x0000000700077245 */ /* 0x000fe20000201000 */
[----:B------:R-:W3:Y:S01]  /*1040*/  LDC.64 R8, c[0x0][0x380] ;  /* 0x0000e000ff087b82 */ /* 0x000ee20000000a00 */
[C---:B------:R-:W-:Y:S01]  /*1050*/  FFMA R12, R11.reuse, R12, R14 ;  /* 0x0000000c0b0c7223 */ /* 0x040fe2000000000e */
[----:B------:R-:W-:Y:S01]  /*1060*/  FFMA R11, R11, R0, RZ ;  /* 0x000000000b0b7223 */ /* 0x000fe200000000ff */
[----:B------:R-:W-:Y:S02]  /*1070*/  LOP3.LUT P0, RZ, R10, 0x2, RZ, 0xc0, !PT ;  /* 0x000000020aff7812 */ /* 0x000fe4000780c0ff */
[----:B0-----:R-:W-:Y:S01]  /*1080*/  I2FP.F32.U32 R10, UR4 ;  /* 0x00000004000a7c45 */ /* 0x001fe20008201000 */
[----:B-1----:R-:W-:-:S02]  /*1090*/  IMAD R4, R4, UR5, RZ ;  /* 0x0000000504047c24 */ /* 0x002fc4000f8e02ff */
[----:B------:R-:W-:Y:S01]  /*10a0*/  FFMA R11, R11, R12, R0 ;  /* 0x0000000c0b0b7223 */ /* 0x000fe20000000000 */
[----:B--2---:R-:W-:Y:S02]  /*10b0*/  IMAD R13, R3, UR8, R6 ;  /* 0x00000008030d7c24 */ /* 0x004fe4000f8e0206 */
[----:B------:R-:W-:Y:S01]  /*10c0*/  FMUL R10, R7, R10 ;  /* 0x0000000a070a7220 */ /* 0x000fe20000400000 */
[----:B------:R-:W-:-:S03]  /*10d0*/  I2FP.F32.U32 R7, R4 ;  /* 0x0000000400077245 */ /* 0x000fc60000201000 */
[----:B------:R-:W-:Y:S01]  /*10e0*/  FFMA R10, R10, -0.5, R5 ;  /* 0xbf0000000a0a7823 */ /* 0x000fe20000000005 */
[----:B------:R-:W-:Y:S01]  /*10f0*/  @P0 FADD R11, RZ, -R11 ;  /* 0x8000000bff0b0221 */ /* 0x000fe20000000000 */
[----:B------:R-:W-:Y:S02]  /*1100*/  FFMA R7, R7, -0.5, R2 ;  /* 0xbf00000007077823 */ /* 0x000fe40000000002 */
[----:B------:R-:W-:Y:S01]  /*1110*/  FMUL R12, R10, 0.25 ;  /* 0x3e8000000a0c7820 */ /* 0x000fe20000400000 */
[----:B------:R-:W-:Y:S01]  /*1120*/  FMUL R3, R20, R11 ;  /* 0x0000000b14037220 */ /* 0x000fe20000400000 */
[----:B------:R-:W-:Y:S01]  /*1130*/  FMUL R14, R7, 0.25 ;  /* 0x3e800000070e7820 */ /* 0x000fe20000400000 */
[----:B---3--:R-:W-:-:S04]  /*1140*/  IMAD.WIDE.U32 R8, R13, 0x10, R8 ;  /* 0x000000100d087825 */ /* 0x008fc800078e0008 */
[----:B------:R-:W-:-:S05]  /*1150*/  FFMA R13, R20, R11, R3 ;  /* 0x0000000b140d7223 */ /* 0x000fca0000000003 */
[----:B------:R-:W-:Y:S01]  /*1160*/  STG.E.128 desc[UR6][R8.64], R12 ;  /* 0x0000000c08007986 */ /* 0x000fe2000c101d06 */
[----:B------:R-:W-:Y:S05]  /*1170*/  EXIT ;  /* 0x000000000000794d */ /* 0x000fea0003800000 */
.L_x_10:
[----:B------:R-:W-:-:S00]  /*1180*/  BRA `(.L_x_10) ;  /* 0xfffffffc00fc7947 */ /* 0x000fc0000383ffff */
[----:B------:R-:W-:-:S00]  /*1190*/  NOP ;  /* 0x0000000000007918 */ /* 0x000fc00000000000 */
        /* <DEDUP_REMOVED lines=14> */
.L_x_11:


//--------------------- .nv.global.init           --------------------------
	.section	.nv.global.init,"aw",@progbits
	.align	4
.nv.global.init:
	.type		__cudart_i2opi_f,@object
	.size		__cudart_i2opi_f,(.L_0 - __cudart_i2opi_f)
__cudart_i2opi_f:
        /*0000*/ 	.byte	0x41, 0x90, 0x43, 0x3c, 0x99, 0x95, 0x62, 0xdb, 0xc0, 0xdd, 0x34, 0xf5, 0xd1, 0x57, 0x27, 0xfc
        /*0010*/ 	.byte	0x29, 0x15, 0x44, 0x4e, 0x6e, 0x83, 0xf9, 0xa2
.L_0:


//--------------------- .nv.shared.reserved.0     --------------------------
	.section	.nv.shared.reserved.0,"aw",@nobits
	.weak		__nv_reservedSMEM_offset_0_alias
	.size		__nv_reservedSMEM_offset_0_alias, 0, 64
	.other		__nv_reservedSMEM_offset_0_alias,@"STO_CUDA_RESERVED_SHARED STV_DEFAULT"
__nv_reservedSMEM_offset_0_alias:
	.zero		0
	.zero		64


//--------------------- .nv.constant0._Z6kernelP6float4jjf --------------------------
	.section	.nv.constant0._Z6kernelP6float4jjf,"a",@progbits
	.sectionflags	@""
	.align	4
.nv.constant0._Z6kernelP6float4jjf:
	.zero		916


//--------------------- SYMBOLS --------------------------

	.type		.nv.reservedSmem.offset0,@object
	.size		.nv.reservedSmem.offset0,0x4
